//
// Generated by NVIDIA NVVM Compiler
//
// Compiler Build ID: CL-36424714
// Cuda compilation tools, release 13.0, V13.0.88
// Based on NVVM 20.0.0
//

.version 9.0
.target sm_100
.address_size 64

	// .globl	_Z13jacobi_kernelPfS_S_

.visible .entry _Z13jacobi_kernelPfS_S_(
	.param .u64 .ptr .align 1 _Z13jacobi_kernelPfS_S__param_0,
	.param .u64 .ptr .align 1 _Z13jacobi_kernelPfS_S__param_1,
	.param .u64 .ptr .align 1 _Z13jacobi_kernelPfS_S__param_2
)
{
	.reg .pred 	%p<2>;
	.reg .b32 	%r<20>;
	.reg .b32 	%f<12>;
	.reg .b64 	%rd<16>;

	ld.param.u64 	%rd1, [_Z13jacobi_kernelPfS_S__param_0];
	ld.param.u64 	%rd2, [_Z13jacobi_kernelPfS_S__param_1];
	ld.param.u64 	%rd3, [_Z13jacobi_kernelPfS_S__param_2];
	mov.u32 	%r5, %ctaid.y;
	mov.u32 	%r6, %ntid.y;
	mov.u32 	%r7, %tid.y;
	mad.lo.s32 	%r1, %r5, %r6, %r7;
	mov.u32 	%r8, %ctaid.x;
	mov.u32 	%r9, %ntid.x;
	mov.u32 	%r10, %tid.x;
	mad.lo.s32 	%r2, %r8, %r9, %r10;
	add.s32 	%r3, %r1, -1;
	add.s32 	%r4, %r2, -1;
	max.u32 	%r11, %r3, %r4;
	setp.gt.u32 	%p1, %r11, 1021;
	@%p1 bra 	$L__BB0_2;
	cvta.to.global.u64 	%rd4, %rd1;
	cvta.to.global.u64 	%rd5, %rd2;
	cvta.to.global.u64 	%rd6, %rd3;
	shl.b32 	%r12, %r3, 10;
	add.s32 	%r13, %r12, %r2;
	mul.wide.u32 	%rd7, %r13, 4;
	add.s64 	%rd8, %rd4, %rd7;
	ld.global.f32 	%f1, [%rd8];
	add.s32 	%r14, %r13, 2048;
	mul.wide.u32 	%rd9, %r14, 4;
	add.s64 	%rd10, %rd4, %rd9;
	ld.global.f32 	%f2, [%rd10];
	add.f32 	%f3, %f1, %f2;
	shl.b32 	%r15, %r1, 10;
	add.s32 	%r16, %r15, %r4;
	mul.wide.u32 	%rd11, %r16, 4;
	add.s64 	%rd12, %rd4, %rd11;
	ld.global.f32 	%f4, [%rd12];
	add.f32 	%f5, %f3, %f4;
	add.s32 	%r17, %r15, %r2;
	mul.wide.u32 	%rd13, %r17, 4;
	add.s64 	%rd14, %rd4, %rd13;
	ld.global.f32 	%f6, [%rd14+4];
	add.f32 	%f7, %f5, %f6;
	mul.f32 	%f8, %f7, 0f3E800000;
	add.s64 	%rd15, %rd5, %rd13;
	st.global.f32 	[%rd15], %f8;
	ld.global.f32 	%f9, [%rd14];
	sub.f32 	%f10, %f8, %f9;
	abs.f32 	%f11, %f10;
	mov.b32 	%r18, %f11;
	atom.global.max.s32 	%r19, [%rd6], %r18;
$L__BB0_2:
	ret;

}


// ===== COMPILED SASS (sm_100) =====

	.target	sm_100

	.elftype	@"ET_EXEC"


//--------------------- .note.nv.tkinfo           --------------------------
	.section	.note.nv.tkinfo,"",@"SHT_NOTE"
	.sectionflags	@"SHF_NOTE_NV_TKINFO"
	.tkinfo
        /*0018*/ 	.word	0x00000002
        /*0030*/ 	.string	""
        /*0030*/ 	.string	"ptxas"
        /*0030*/ 	.string	"Cuda compilation tools, release 13.0, V13.0.88"
        /*0030*/ 	.string	"Build cuda_13.0.r13.0/compiler.36424714_0"
        /*0030*/ 	.string	"-arch sm_100 -m 64 "



//--------------------- .note.nv.cuinfo           --------------------------
	.section	.note.nv.cuinfo,"",@"SHT_NOTE"
	.sectionflags	@"SHF_NOTE_NV_CUINFO"
        /*0018*/ 	.short	0x0002
        /*001a*/ 	.short	0x0064
        /*001c*/ 	.short	0x0082
	.zero		2


//--------------------- .nv.info                  --------------------------
	.section	.nv.info,"",@"SHT_CUDA_INFO"
	.align	4


	//----- nvinfo : EIATTR_REGCOUNT
	.align		4
        /*0000*/ 	.byte	0x04, 0x2f
        /*0002*/ 	.short	(.L_1 - .L_0)
	.align		4
.L_0:
        /*0004*/ 	.word	index@(_Z13jacobi_kernelPfS_S_)
        /*0008*/ 	.word	0x00000012


	//----- nvinfo : EIATTR_FRAME_SIZE
	.align		4
.L_1:
        /*000c*/ 	.byte	0x04, 0x11
        /*000e*/ 	.short	(.L_3 - .L_2)
	.align		4
.L_2:
        /*0010*/ 	.word	index@(_Z13jacobi_kernelPfS_S_)
        /*0014*/ 	.word	0x00000000


	//----- nvinfo : EIATTR_MIN_STACK_SIZE
	.align		4
.L_3:
        /*0018*/ 	.byte	0x04, 0x12
        /*001a*/ 	.short	(.L_5 - .L_4)
	.align		4
.L_4:
        /*001c*/ 	.word	index@(_Z13jacobi_kernelPfS_S_)
        /*0020*/ 	.word	0x00000000
.L_5:


//--------------------- .nv.compat                --------------------------
	.section	.nv.compat,"",@"SHT_CUDA_COMPAT_INFO"
	.align	4
        /*0000*/ 	.byte	0x02, 0x09, 0x00, 0x00, 0x02, 0x02, 0x01, 0x00, 0x02, 0x05, 0x05, 0x00, 0x03, 0x07, 0x01, 0x01
        /*0010*/ 	.byte	0x02, 0x03, 0x00, 0x00, 0x02, 0x06, 0x01, 0x00, 0x04, 0x0b, 0x08, 0x00, 0x09, 0x00, 0x00, 0x00
        /*0020*/ 	.byte	0x00, 0x00, 0x00, 0x00


//--------------------- .nv.info._Z13jacobi_kernelPfS_S_ --------------------------
	.section	.nv.info._Z13jacobi_kernelPfS_S_,"",@"SHT_CUDA_INFO"
	.sectionflags	@""
	.align	4


	//----- nvinfo : EIATTR_CUDA_API_VERSION
	.align		4
        /*0000*/ 	.byte	0x04, 0x37
        /*0002*/ 	.short	(.L_7 - .L_6)
.L_6:
        /*0004*/ 	.word	0x00000082


	//----- nvinfo : EIATTR_KPARAM_INFO
	.align		4
.L_7:
        /*0008*/ 	.byte	0x04, 0x17
        /*000a*/ 	.short	(.L_9 - .L_8)
.L_8:
        /*000c*/ 	.word	0x00000000
        /*0010*/ 	.short	0x0002
        /*0012*/ 	.short	0x0010
        /*0014*/ 	.byte	0x00, 0xf5, 0x21, 0x00


	//----- nvinfo : EIATTR_KPARAM_INFO
	.align		4
.L_9:
        /*0018*/ 	.byte	0x04, 0x17
        /*001a*/ 	.short	(.L_11 - .L_10)
.L_10:
        /*001c*/ 	.word	0x00000000
        /*0020*/ 	.short	0x0001
        /*0022*/ 	.short	0x0008
        /*0024*/ 	.byte	0x00, 0xf5, 0x21, 0x00


	//----- nvinfo : EIATTR_KPARAM_INFO
	.align		4
.L_11:
        /*0028*/ 	.byte	0x04, 0x17
        /*002a*/ 	.short	(.L_13 - .L_12)
.L_12:
        /*002c*/ 	.word	0x00000000
        /*0030*/ 	.short	0x0000
        /*0032*/ 	.short	0x0000
        /*0034*/ 	.byte	0x00, 0xf5, 0x21, 0x00


	//----- nvinfo : EIATTR_SPARSE_MMA_MASK
	.align		4
.L_13:
        /*0038*/ 	.byte	0x03, 0x50
        /*003a*/ 	.short	0x0000


	//----- nvinfo : EIATTR_MAXREG_COUNT
	.align		4
        /*003c*/ 	.byte	0x03, 0x1b
        /*003e*/ 	.short	0x00ff


	//----- nvinfo : EIATTR_MERCURY_ISA_VERSION
	.align		4
        /*0040*/ 	.byte	0x03, 0x5f
        /*0042*/ 	.short	0x0101


	//----- nvinfo : EIATTR_INT_WARP_WIDE_INSTR_OFFSETS
	.align		4
        /*0044*/ 	.byte	0x04, 0x31
        /*0046*/ 	.short	(.L_15 - .L_14)


	//   ....[0]....
.L_14:
        /*0048*/ 	.word	0x00000240


	//   ....[1]....
        /*004c*/ 	.word	0x000002a0


	//----- nvinfo : EIATTR_VRC_CTA_INIT_COUNT
	.align		4
.L_15:
        /*0050*/ 	.byte	0x02, 0x4a
	.zero		1
	.zero		1


	//----- nvinfo : EIATTR_EXIT_INSTR_OFFSETS
	.align		4
        /*0054*/ 	.byte	0x04, 0x1c
        /*0056*/ 	.short	(.L_17 - .L_16)


	//   ....[0]....
.L_16:
        /*0058*/ 	.word	0x000000c0


	//   ....[1]....
        /*005c*/ 	.word	0x000002d0


	//----- nvinfo : EIATTR_CBANK_PARAM_SIZE
	.align		4
.L_17:
        /*0060*/ 	.byte	0x03, 0x19
        /*0062*/ 	.short	0x0018


	//----- nvinfo : EIATTR_PARAM_CBANK
	.align		4
        /*0064*/ 	.byte	0x04, 0x0a
        /*0066*/ 	.short	(.L_19 - .L_18)
	.align		4
.L_18:
        /*0068*/ 	.word	index@(.nv.constant0._Z13jacobi_kernelPfS_S_)
        /*006c*/ 	.short	0x0380
        /*006e*/ 	.short	0x0018


	//----- nvinfo : EIATTR_SW_WAR
	.align		4
.L_19:
        /*0070*/ 	.byte	0x04, 0x36
        /*0072*/ 	.short	(.L_21 - .L_20)
.L_20:
        /*0074*/ 	.word	0x00000008
.L_21:


//--------------------- .nv.callgraph             --------------------------
	.section	.nv.callgraph,"",@"SHT_CUDA_CALLGRAPH"
	.align	4
	.sectionentsize	8
	.align		4
        /*0000*/ 	.word	0x00000000
	.align		4
        /*0004*/ 	.word	0xffffffff
	.align		4
        /*0008*/ 	.word	0x00000000
	.align		4
        /*000c*/ 	.word	0xfffffffe
	.align		4
        /*0010*/ 	.word	0x00000000
	.align		4
        /*0014*/ 	.word	0xfffffffd
	.align		4
        /*0018*/ 	.word	0x00000000
	.align		4
        /*001c*/ 	.word	0xfffffffc


//--------------------- .text._Z13jacobi_kernelPfS_S_ --------------------------
	.section	.text._Z13jacobi_kernelPfS_S_,"ax",@progbits
	.align	128
        .global         _Z13jacobi_kernelPfS_S_
        .type           _Z13jacobi_kernelPfS_S_,@function
        .size           _Z13jacobi_kernelPfS_S_,(.L_x_1 - _Z13jacobi_kernelPfS_S_)
        .other          _Z13jacobi_kernelPfS_S_,@"STO_CUDA_ENTRY STV_DEFAULT"
_Z13jacobi_kernelPfS_S_:
.text._Z13jacobi_kernelPfS_S_:
[----:B------:R-:W-:Y:S01]  /*0000*/  LDC R1, c[0x0][0x37c] ;  /* 0x0000df00ff017b82 */ /* 0x000fe20000000800 */
[----:B------:R-:W0:Y:S07]  /*0010*/  S2R R3, SR_TID.Y ;  /* 0x0000000000037919 */ /* 0x000e2e0000002200 */
[----:B------:R-:W0:Y:S01]  /*0020*/  S2UR UR4, SR_CTAID.Y ;  /* 0x00000000000479c3 */ /* 0x000e220000002600 */
[----:B------:R-:W1:Y:S07]  /*0030*/  S2R R5, SR_TID.X ;  /* 0x0000000000057919 */ /* 0x000e6e0000002100 */
[----:B------:R-:W0:Y:S08]  /*0040*/  LDC R0, c[0x0][0x364] ;  /* 0x0000d900ff007b82 */ /* 0x000e300000000800 */
[----:B------:R-:W1:Y:S08]  /*0050*/  S2UR UR5, SR_CTAID.X ;  /* 0x00000000000579c3 */ /* 0x000e700000002500 */
[----:B------:R-:W1:Y:S01]  /*0060*/  LDC R2, c[0x0][0x360] ;  /* 0x0000d800ff027b82 */ /* 0x000e620000000800 */
[----:B0-----:R-:W-:-:S05]  /*0070*/  IMAD R0, R0, UR4, R3 ;  /* 0x0000000400007c24 */ /* 0x001fca000f8e0203 */
[----:B------:R-:W-:Y:S01]  /*0080*/  IADD3 R3, PT, PT, R0, -0x1, RZ ;  /* 0xffffffff00037810 */ /* 0x000fe20007ffe0ff */
[----:B-1----:R-:W-:-:S05]  /*0090*/  IMAD R2, R2, UR5, R5 ;  /* 0x0000000502027c24 */ /* 0x002fca000f8e0205 */
[----:B------:R-:W-:-:S04]  /*00a0*/  VIADDMNMX.U32 R0, R2, 0xffffffff, R3, !PT ;  /* 0xffffffff02007846 */ /* 0x000fc80007800003 */
[----:B------:R-:W-:-:S13]  /*00b0*/  ISETP.GT.U32.AND P0, PT, R0, 0x3fd, PT ;  /* 0x000003fd0000780c */ /* 0x000fda0003f04070 */
[----:B------:R-:W-:Y:S05]  /*00c0*/  @P0 EXIT ;  /* 0x000000000000094d */ /* 0x000fea0003800000 */
[----:B------:R-:W0:Y:S01]  /*00d0*/  LDC.64 R8, c[0x0][0x380] ;  /* 0x0000e000ff087b82 */ /* 0x000e220000000a00 */
[----:B------:R-:W1:Y:S01]  /*00e0*/  LDCU.64 UR6, c[0x0][0x358] ;  /* 0x00006b00ff0677ac */ /* 0x000e620008000a00 */
[----:B------:R-:W-:-:S04]  /*00f0*/  LEA R7, R3, R2, 0xa ;  /* 0x0000000203077211 */ /* 0x000fc800078e50ff */
[C---:B------:R-:W-:Y:S02]  /*0100*/  IADD3 R5, PT, PT, R7.reuse, 0x800, RZ ;  /* 0x0000080007057810 */ /* 0x040fe40007ffe0ff */
[C---:B------:R-:W-:Y:S02]  /*0110*/  IADD3 R11, PT, PT, R7.reuse, 0x3ff, RZ ;  /* 0x000003ff070b7810 */ /* 0x040fe40007ffe0ff */
[C---:B------:R-:W-:Y:S01]  /*0120*/  IADD3 R13, PT, PT, R7.reuse, 0x400, RZ ;  /* 0x00000400070d7810 */ /* 0x040fe20007ffe0ff */
[----:B0-----:R-:W-:-:S04]  /*0130*/  IMAD.WIDE.U32 R2, R7, 0x4, R8 ;  /* 0x0000000407027825 */ /* 0x001fc800078e0008 */
[--C-:B------:R-:W-:Y:S02]  /*0140*/  IMAD.WIDE.U32 R4, R5, 0x4, R8.reuse ;  /* 0x0000000405047825 */ /* 0x100fe400078e0008 */
[----:B-1----:R-:W2:Y:S02]  /*0150*/  LDG.E R2, desc[UR6][R2.64] ;  /* 0x0000000602027981 */ /* 0x002ea4000c1e1900 */
[--C-:B------:R-:W-:Y:S02]  /*0160*/  IMAD.WIDE.U32 R6, R11, 0x4, R8.reuse ;  /* 0x000000040b067825 */ /* 0x100fe400078e0008 */
[----:B------:R-:W2:Y:S01]  /*0170*/  LDG.E R5, desc[UR6][R4.64] ;  /* 0x0000000604057981 */ /* 0x000ea2000c1e1900 */
[----:B------:R-:W0:Y:S01]  /*0180*/  LDC.64 R10, c[0x0][0x388] ;  /* 0x0000e200ff0a7b82 */ /* 0x000e220000000a00 */
[C---:B------:R-:W-:Y:S02]  /*0190*/  IMAD.WIDE.U32 R8, R13.reuse, 0x4, R8 ;  /* 0x000000040d087825 */ /* 0x040fe400078e0008 */
[----:B------:R-:W3:Y:S04]  /*01a0*/  LDG.E R7, desc[UR6][R6.64] ;  /* 0x0000000606077981 */ /* 0x000ee8000c1e1900 */
[----:B------:R-:W4:Y:S01]  /*01b0*/  LDG.E R15, desc[UR6][R8.64+0x4] ;  /* 0x00000406080f7981 */ /* 0x000f22000c1e1900 */
[----:B--2---:R-:W-:Y:S01]  /*01c0*/  FADD R0, R2, R5 ;  /* 0x0000000502007221 */ /* 0x004fe20000000000 */
[----:B0-----:R-:W-:-:S04]  /*01d0*/  IMAD.WIDE.U32 R2, R13, 0x4, R10 ;  /* 0x000000040d027825 */ /* 0x001fc800078e000a */
[----:B---3--:R-:W-:-:S04]  /*01e0*/  FADD R0, R0, R7 ;  /* 0x0000000700007221 */ /* 0x008fc80000000000 */
[----:B----4-:R-:W-:-:S04]  /*01f0*/  FADD R0, R0, R15 ;  /* 0x0000000f00007221 */ /* 0x010fc80000000000 */
[----:B------:R-:W-:-:S05]  /*0200*/  FMUL R11, R0, 0.25 ;  /* 0x3e800000000b7820 */ /* 0x000fca0000400000 */
[----:B------:R-:W-:Y:S04]  /*0210*/  STG.E desc[UR6][R2.64], R11 ;  /* 0x0000000b02007986 */ /* 0x000fe8000c101906 */
[----:B------:R-:W2:Y:S01]  /*0220*/  LDG.E R0, desc[UR6][R8.64] ;  /* 0x0000000608007981 */ /* 0x000ea2000c1e1900 */
[----:B------:R-:W0:Y:S01]  /*0230*/  LDC.64 R4, c[0x0][0x390] ;  /* 0x0000e400ff047b82 */ /* 0x000e220000000a00 */
[----:B------:R-:W-:Y:S01]  /*0240*/  VOTEU.ANY UR4, UPT, PT ;  /* 0x0000000000047886 */ /* 0x000fe200038e0100 */
[----:B------:R-:W1:Y:S01]  /*0250*/  S2R R10, SR_LANEID ;  /* 0x00000000000a7919 */ /* 0x000e620000000000 */
[----:B------:R-:W-:-:S06]  /*0260*/  UFLO.U32 UR4, UR4 ;  /* 0x00000004000472bd */ /* 0x000fcc00080e0000 */
[----:B-1----:R-:W-:Y:S01]  /*0270*/  ISETP.EQ.U32.AND P0, PT, R10, UR4, PT ;  /* 0x000000040a007c0c */ /* 0x002fe2000bf02070 */
[----:B--2---:R-:W-:-:S04]  /*0280*/  FADD R0, R11, -R0 ;  /* 0x800000000b007221 */ /* 0x004fc80000000000 */
[----:B------:R-:W-:-:S05]  /*0290*/  FADD R0, |R0|, -RZ ;  /* 0x800000ff00007221 */ /* 0x000fca0000000200 */
[----:B------:R-:W-:-:S13]  /*02a0*/  CREDUX.MAX.S32 UR5, R0 ;  /* 0x00000000000572cc */ /* 0x000fda0000000200 */
[----:B------:R-:W-:-:S05]  /*02b0*/  MOV R7, UR5 ;  /* 0x0000000500077c02 */ /* 0x000fca0008000f00 */
[----:B0-----:R-:W-:Y:S01]  /*02c0*/  @P0 REDG.E.MAX.S32.STRONG.GPU desc[UR6][R4.64], R7 ;  /* 0x000000070400098e */ /* 0x001fe2000d12e306 */
[----:B------:R-:W-:Y:S05]  /*02d0*/  EXIT ;  /* 0x000000000000794d */ /* 0x000fea0003800000 */
.L_x_0:
[----:B------:R-:W-:-:S00]  /*02e0*/  BRA `(.L_x_0) ;  /* 0xfffffffc00fc7947 */ /* 0x000fc0000383ffff */
[----:B------:R-:W-:-:S00]  /*02f0*/  NOP ;  /* 0x0000000000007918 */ /* 0x000fc00000000000 */
        /* <DEDUP_REMOVED lines=8> */
.L_x_1:


//--------------------- .nv.shared.reserved.0     --------------------------
	.section	.nv.shared.reserved.0,"aw",@nobits
	.weak		__nv_reservedSMEM_offset_0_alias
	.size		__nv_reservedSMEM_offset_0_alias, 0, 64
	.other		__nv_reservedSMEM_offset_0_alias,@"STO_CUDA_RESERVED_SHARED STV_DEFAULT"
__nv_reservedSMEM_offset_0_alias:
	.zero		0
	.zero		64


//--------------------- .nv.constant0._Z13jacobi_kernelPfS_S_ --------------------------
	.section	.nv.constant0._Z13jacobi_kernelPfS_S_,"a",@progbits
	.sectionflags	@""
	.align	4
.nv.constant0._Z13jacobi_kernelPfS_S_:
	.zero		920


//--------------------- SYMBOLS --------------------------

	.type		.nv.reservedSmem.offset0,@object
	.size		.nv.reservedSmem.offset0,0x4
